	.headerflags	@"EF_CUDA_TEXMODE_UNIFIED EF_CUDA_64BIT_ADDRESS EF_CUDA_ACCELERATORS EF_CUDA_SM90 EF_CUDA_VIRTUAL_SM(EF_CUDA_SM90)"
	.elftype	@"ET_EXEC"


//--------------------- .nv.info                  --------------------------
	.section	.nv.info,"",@"SHT_CUDA_INFO"
	.align	4


	//----- nvinfo : EIATTR_REGCOUNT
	.align		4
        /*0000*/ 	.byte	0x04, 0x2f
        /*0002*/ 	.short	(.L_3 - .L_2)
	.align		4
.L_2:
        /*0004*/ 	.word	index@(triton_poi_fused__native_batch_norm_legit_no_training_add_convolution_relu_4)
        /*0008*/ 	.word	0x00000019


	//----- nvinfo : EIATTR_MIN_STACK_SIZE
	.align		4
.L_3:
        /*000c*/ 	.byte	0x04, 0x12
        /*000e*/ 	.short	(.L_5 - .L_4)
	.align		4
.L_4:
        /*0010*/ 	.word	index@(triton_poi_fused__native_batch_norm_legit_no_training_add_convolution_relu_4)
        /*0014*/ 	.word	0x00000000


	//----- nvinfo : EIATTR_FRAME_SIZE
	.align		4
.L_5:
        /*0018*/ 	.byte	0x04, 0x11
        /*001a*/ 	.short	(.L_7 - .L_6)
	.align		4
.L_6:
        /*001c*/ 	.word	index@(triton_poi_fused__native_batch_norm_legit_no_training_add_convolution_relu_4)
        /*0020*/ 	.word	0x00000000


	//----- nvinfo : EIATTR_MIN_STACK_SIZE
	.align		4
.L_7:
        /*0024*/ 	.byte	0x04, 0x12
        /*0026*/ 	.short	(.L_9 - .L_8)
	.align		4
.L_8:
        /*0028*/ 	.word	index@(triton_poi_fused__native_batch_norm_legit_no_training_add_convolution_relu_4)
        /*002c*/ 	.word	0x00000000
.L_9:


//--------------------- .nv.info.triton_poi_fused__native_batch_norm_legit_no_training_add_convolution_relu_4 --------------------------
	.section	.nv.info.triton_poi_fused__native_batch_norm_legit_no_training_add_convolution_relu_4,"",@"SHT_CUDA_INFO"
	.sectionflags	@""
	.align	4


	//----- nvinfo : EIATTR_CUDA_API_VERSION
	.align		4
        /*0000*/ 	.byte	0x04, 0x37
        /*0002*/ 	.short	(.L_11 - .L_10)
.L_10:
        /*0004*/ 	.word	0x0000007c


	//----- nvinfo : EIATTR_KPARAM_INFO
	.align		4
.L_11:
        /*0008*/ 	.byte	0x04, 0x17
        /*000a*/ 	.short	(.L_13 - .L_12)
.L_12:
        /*000c*/ 	.word	0x00000000
        /*0010*/ 	.short	0x0008
        /*0012*/ 	.short	0x0040
        /*0014*/ 	.byte	0x00, 0xf0, 0x11, 0x00


	//----- nvinfo : EIATTR_KPARAM_INFO
	.align		4
.L_13:
        /*0018*/ 	.byte	0x04, 0x17
        /*001a*/ 	.short	(.L_15 - .L_14)
.L_14:
        /*001c*/ 	.word	0x00000000
        /*0020*/ 	.short	0x0007
        /*0022*/ 	.short	0x0038
        /*0024*/ 	.byte	0x00, 0xf4, 0x21, 0x00


	//----- nvinfo : EIATTR_KPARAM_INFO
	.align		4
.L_15:
        /*0028*/ 	.byte	0x04, 0x17
        /*002a*/ 	.short	(.L_17 - .L_16)
.L_16:
        /*002c*/ 	.word	0x00000000
        /*0030*/ 	.short	0x0006
        /*0032*/ 	.short	0x0030
        /*0034*/ 	.byte	0x00, 0xf4, 0x21, 0x00


	//----- nvinfo : EIATTR_KPARAM_INFO
	.align		4
.L_17:
        /*0038*/ 	.byte	0x04, 0x17
        /*003a*/ 	.short	(.L_19 - .L_18)
.L_18:
        /*003c*/ 	.word	0x00000000
        /*0040*/ 	.short	0x0005
        /*0042*/ 	.short	0x0028
        /*0044*/ 	.byte	0x00, 0xf4, 0x21, 0x00


	//----- nvinfo : EIATTR_KPARAM_INFO
	.align		4
.L_19:
        /*0048*/ 	.byte	0x04, 0x17
        /*004a*/ 	.short	(.L_21 - .L_20)
.L_20:
        /*004c*/ 	.word	0x00000000
        /*0050*/ 	.short	0x0004
        /*0052*/ 	.short	0x0020
        /*0054*/ 	.byte	0x00, 0xf4, 0x21, 0x00


	//----- nvinfo : EIATTR_KPARAM_INFO
	.align		4
.L_21:
        /*0058*/ 	.byte	0x04, 0x17
        /*005a*/ 	.short	(.L_23 - .L_22)
.L_22:
        /*005c*/ 	.word	0x00000000
        /*0060*/ 	.short	0x0003
        /*0062*/ 	.short	0x0018
        /*0064*/ 	.byte	0x00, 0xf4, 0x21, 0x00


	//----- nvinfo : EIATTR_KPARAM_INFO
	.align		4
.L_23:
        /*0068*/ 	.byte	0x04, 0x17
        /*006a*/ 	.short	(.L_25 - .L_24)
.L_24:
        /*006c*/ 	.word	0x00000000
        /*0070*/ 	.short	0x0002
        /*0072*/ 	.short	0x0010
        /*0074*/ 	.byte	0x00, 0xf4, 0x21, 0x00


	//----- nvinfo : EIATTR_KPARAM_INFO
	.align		4
.L_25:
        /*0078*/ 	.byte	0x04, 0x17
        /*007a*/ 	.short	(.L_27 - .L_26)
.L_26:
        /*007c*/ 	.word	0x00000000
        /*0080*/ 	.short	0x0001
        /*0082*/ 	.short	0x0008
        /*0084*/ 	.byte	0x00, 0xf4, 0x21, 0x00


	//----- nvinfo : EIATTR_KPARAM_INFO
	.align		4
.L_27:
        /*0088*/ 	.byte	0x04, 0x17
        /*008a*/ 	.short	(.L_29 - .L_28)
.L_28:
        /*008c*/ 	.word	0x00000000
        /*0090*/ 	.short	0x0000
        /*0092*/ 	.short	0x0000
        /*0094*/ 	.byte	0x00, 0xf4, 0x21, 0x00


	//----- nvinfo : EIATTR_SPARSE_MMA_MASK
	.align		4
.L_29:
        /*0098*/ 	.byte	0x03, 0x50
        /*009a*/ 	.short	0x0000


	//----- nvinfo : EIATTR_MAXREG_COUNT
	.align		4
        /*009c*/ 	.byte	0x03, 0x1b
        /*009e*/ 	.short	0x00ff


	//----- nvinfo : EIATTR_EXIT_INSTR_OFFSETS
	.align		4
        /*00a0*/ 	.byte	0x04, 0x1c
        /*00a2*/ 	.short	(.L_31 - .L_30)


	//   ....[0]....
.L_30:
        /*00a4*/ 	.word	0x000003d0


	//   ....[1]....
        /*00a8*/ 	.word	0x000003f0


	//----- nvinfo : EIATTR_REQNTID
	.align		4
.L_31:
        /*00ac*/ 	.byte	0x04, 0x10
        /*00ae*/ 	.short	(.L_33 - .L_32)
.L_32:
        /*00b0*/ 	.word	0x00000080
        /*00b4*/ 	.word	0x00000001
        /*00b8*/ 	.word	0x00000001


	//----- nvinfo : EIATTR_CBANK_PARAM_SIZE
	.align		4
.L_33:
        /*00bc*/ 	.byte	0x03, 0x19
        /*00be*/ 	.short	0x0044


	//----- nvinfo : EIATTR_PARAM_CBANK
	.align		4
        /*00c0*/ 	.byte	0x04, 0x0a
        /*00c2*/ 	.short	(.L_35 - .L_34)
	.align		4
.L_34:
        /*00c4*/ 	.word	index@(.nv.constant0.triton_poi_fused__native_batch_norm_legit_no_training_add_convolution_relu_4)
        /*00c8*/ 	.short	0x0210
        /*00ca*/ 	.short	0x0044


	//----- nvinfo : EIATTR_SW_WAR
	.align		4
.L_35:
        /*00cc*/ 	.byte	0x04, 0x36
        /*00ce*/ 	.short	(.L_37 - .L_36)
.L_36:
        /*00d0*/ 	.word	0x00000008
.L_37:


//--------------------- .nv.callgraph             --------------------------
	.section	.nv.callgraph,"",@"SHT_CUDA_CALLGRAPH"
	.align	4
	.sectionentsize	8
	.align		4
        /*0000*/ 	.word	0x00000000
	.align		4
        /*0004*/ 	.word	0xffffffff
	.align		4
        /*0008*/ 	.word	0x00000000
	.align		4
        /*000c*/ 	.word	0xfffffffe
	.align		4
        /*0010*/ 	.word	0x00000000
	.align		4
        /*0014*/ 	.word	0xfffffffd
	.align		4
        /*0018*/ 	.word	0x00000000
	.align		4
        /*001c*/ 	.word	0xfffffffc


//--------------------- .nv.constant4             --------------------------
	.section	.nv.constant4,"a",@progbits
	.align	8
	.align		8
.nv.constant4:
        /*0000*/ 	.dword	_$_str
	.align		8
        /*0008*/ 	.dword	_$_str_$_2


//--------------------- .text.triton_poi_fused__native_batch_norm_legit_no_training_add_convolution_relu_4 --------------------------
	.section	.text.triton_poi_fused__native_batch_norm_legit_no_training_add_convolution_relu_4,"ax",@progbits
	.align	128
        .global         triton_poi_fused__native_batch_norm_legit_no_training_add_convolution_relu_4
        .type           triton_poi_fused__native_batch_norm_legit_no_training_add_convolution_relu_4,@function
        .size           triton_poi_fused__native_batch_norm_legit_no_training_add_convolution_relu_4,(.L_x_1 - triton_poi_fused__native_batch_norm_legit_no_training_add_convolution_relu_4)
        .other          triton_poi_fused__native_batch_norm_legit_no_training_add_convolution_relu_4,@"STO_CUDA_ENTRY STV_DEFAULT"
triton_poi_fused__native_batch_norm_legit_no_training_add_convolution_relu_4:
.text.triton_poi_fused__native_batch_norm_legit_no_training_add_convolution_relu_4:
[----:B------:R-:W0:Y:S01]  /*0000*/  LDC R1, c[0x0][0x28] ;  /* 0x00000a00ff017b82 */ /* 0x000e220000000800 */
[----:B------:R-:W1:Y:S07]  /*0010*/  S2R R0, SR_TID.X ;  /* 0x0000000000007919 */ /* 0x000e6e0000002100 */
[----:B------:R-:W2:Y:S01]  /*0020*/  LDC.64 R14, c[0x0][0x230] ;  /* 0x00008c00ff0e7b82 */ /* 0x000ea20000000a00 */
[----:B------:R-:W-:Y:S01]  /*0030*/  HFMA2.MMA R8, -RZ, RZ, 0, 0 ;  /* 0x00000000ff087435 */ /* 0x000fe200000001ff */
[----:B------:R-:W-:Y:S01]  /*0040*/  ULDC.64 UR4, c[0x0][0x208] ;  /* 0x0000820000047ab9 */ /* 0x000fe20000000a00 */
[----:B------:R-:W3:Y:S05]  /*0050*/  S2R R3, SR_CTAID.X ;  /* 0x0000000000037919 */ /* 0x000eea0000002500 */
[----:B------:R-:W4:Y:S08]  /*0060*/  LDC.64 R16, c[0x0][0x218] ;  /* 0x00008600ff107b82 */ /* 0x000f300000000a00 */
[----:B------:R-:W5:Y:S08]  /*0070*/  LDC.64 R18, c[0x0][0x220] ;  /* 0x00008800ff127b82 */ /* 0x000f700000000a00 */
[----:B------:R-:W4:Y:S01]  /*0080*/  LDC.64 R10, c[0x0][0x228] ;  /* 0x00008a00ff0a7b82 */ /* 0x000f220000000a00 */
[----:B-1----:R-:W-:-:S07]  /*0090*/  LOP3.LUT R0, R0, 0x7f, RZ, 0xc0, !PT ;  /* 0x0000007f00007812 */ /* 0x002fce00078ec0ff */
[----:B------:R-:W1:Y:S01]  /*00a0*/  LDC.64 R6, c[0x0][0x238] ;  /* 0x00008e00ff067b82 */ /* 0x000e620000000a00 */
[----:B---3--:R-:W-:Y:S02]  /*00b0*/  SHF.R.S32.HI R2, RZ, 0x18, R3 ;  /* 0x00000018ff027819 */ /* 0x008fe40000011403 */
[----:B------:R-:W-:Y:S02]  /*00c0*/  LEA R0, R3, R0, 0x7 ;  /* 0x0000000003007211 */ /* 0x000fe400078e38ff */
[----:B------:R-:W-:-:S03]  /*00d0*/  SGXT R3, R2, 0x1 ;  /* 0x000000010203781a */ /* 0x000fc60000000200 */
[----:B------:R-:W3:Y:S01]  /*00e0*/  LDC.64 R4, c[0x0][0x240] ;  /* 0x00009000ff047b82 */ /* 0x000ee20000000a00 */
[----:B------:R-:W-:Y:S02]  /*00f0*/  ISETP.GE.AND P0, PT, R0, 0x100, PT ;  /* 0x000001000000780c */ /* 0x000fe40003f06270 */
[----:B------:R-:W-:-:S04]  /*0100*/  LEA.HI R3, R3, R0, RZ, 0x4 ;  /* 0x0000000003037211 */ /* 0x000fc800078f20ff */
[----:B------:R-:W-:-:S04]  /*0110*/  SHF.R.S32.HI R21, RZ, 0x4, R3 ;  /* 0x00000004ff157819 */ /* 0x000fc80000011403 */
[----:B------:R-:W-:-:S04]  /*0120*/  LEA.HI R2, R21, R21, RZ, 0x2 ;  /* 0x0000001515027211 */ /* 0x000fc800078f10ff */
[----:B------:R-:W-:-:S04]  /*0130*/  LOP3.LUT R2, R2, 0xfffffffc, RZ, 0xc0, !PT ;  /* 0xfffffffc02027812 */ /* 0x000fc800078ec0ff */
[----:B------:R-:W-:Y:S02]  /*0140*/  IADD3 R9, R21, -R2, RZ ;  /* 0x8000000215097210 */ /* 0x000fe40007ffe0ff */
[----:B------:R-:W1:Y:S03]  /*0150*/  LDC.64 R2, c[0x0][0x210] ;  /* 0x00008400ff027b82 */ /* 0x000e660000000a00 */
[----:B--2---:R-:W-:-:S05]  /*0160*/  IMAD.WIDE R14, R9, 0x4, R14 ;  /* 0x00000004090e7825 */ /* 0x004fca00078e020e */
[----:B------:R2:W3:Y:S01]  /*0170*/  @!P0 LDG.E.EL R8, desc[UR4][R14.64] ;  /* 0x000000040e088981 */ /* 0x0004e2000c2e1900 */
[----:B------:R-:W-:Y:S01]  /*0180*/  CS2R R12, SRZ ;  /* 0x00000000000c7805 */ /* 0x000fe2000001ff00 */
[----:B----4-:R-:W-:-:S04]  /*0190*/  IMAD.WIDE R16, R9, 0x4, R16 ;  /* 0x0000000409107825 */ /* 0x010fc800078e0210 */
[----:B-----5:R-:W-:Y:S01]  /*01a0*/  IMAD.WIDE R18, R21, 0x4, R18 ;  /* 0x0000000415127825 */ /* 0x020fe200078e0212 */
[----:B------:R-:W4:Y:S01]  /*01b0*/  @!P0 LDG.E.EL R12, desc[UR4][R16.64] ;  /* 0x00000004100c8981 */ /* 0x000f22000c2e1900 */
[----:B--2---:R-:W-:Y:S02]  /*01c0*/  CS2R R14, SRZ ;  /* 0x00000000000e7805 */ /* 0x004fe4000001ff00 */
[----:B01----:R-:W-:-:S04]  /*01d0*/  IMAD.WIDE R2, R0, 0x4, R2 ;  /* 0x0000000400027825 */ /* 0x003fc800078e0202 */
[----:B------:R-:W2:Y:S04]  /*01e0*/  @!P0 LDG.E.EL R15, desc[UR4][R18.64] ;  /* 0x00000004120f8981 */ /* 0x000ea8000c2e1900 */
[----:B------:R-:W4:Y:S01]  /*01f0*/  @!P0 LDG.E R13, desc[UR4][R2.64] ;  /* 0x00000004020d8981 */ /* 0x000f22000c1e1900 */
[----:B------:R-:W-:Y:S01]  /*0200*/  IMAD.WIDE R10, R9, 0x4, R10 ;  /* 0x00000004090a7825 */ /* 0x000fe200078e020a */
[----:B------:R-:W-:-:S03]  /*0210*/  HFMA2.MMA R22, -RZ, RZ, 0, 0 ;  /* 0x00000000ff167435 */ /* 0x000fc600000001ff */
[C---:B------:R-:W-:Y:S01]  /*0220*/  IMAD.WIDE R6, R9.reuse, 0x4, R6 ;  /* 0x0000000409067825 */ /* 0x040fe200078e0206 */
[----:B------:R0:W5:Y:S03]  /*0230*/  @!P0 LDG.E.EL R14, desc[UR4][R10.64] ;  /* 0x000000040a0e8981 */ /* 0x000166000c2e1900 */
[----:B---3--:R-:W-:Y:S01]  /*0240*/  IMAD.WIDE R20, R9, 0x4, R4 ;  /* 0x0000000409147825 */ /* 0x008fe200078e0204 */
[----:B------:R-:W-:Y:S01]  /*0250*/  MOV R9, RZ ;  /* 0x000000ff00097202 */ /* 0x000fe20000000f00 */
[----:B------:R-:W1:Y:S03]  /*0260*/  LDC.64 R4, c[0x0][0x248] ;  /* 0x00009200ff047b82 */ /* 0x000e660000000a00 */
[----:B------:R-:W3:Y:S04]  /*0270*/  @!P0 LDG.E.EL R22, desc[UR4][R20.64] ;  /* 0x0000000414168981 */ /* 0x000ee8000c2e1900 */
[----:B------:R1:W3:Y:S01]  /*0280*/  @!P0 LDG.E.EL R9, desc[UR4][R6.64] ;  /* 0x0000000406098981 */ /* 0x0002e2000c2e1900 */
[----:B0-----:R-:W-:Y:S01]  /*0290*/  MOV R10, 0x3e800000 ;  /* 0x3e800000000a7802 */ /* 0x001fe20000000f00 */
[----:B-1----:R-:W-:-:S04]  /*02a0*/  IMAD.WIDE R4, R0, 0x4, R4 ;  /* 0x0000000400047825 */ /* 0x002fc800078e0204 */
[----:B------:R-:W-:-:S04]  /*02b0*/  FADD R8, R8, 9.9999997473787516356e-06 ;  /* 0x3727c5ac08087421 */ /* 0x000fc80000000000 */
[----:B------:R-:W0:Y:S02]  /*02c0*/  MUFU.SQRT R16, R8 ;  /* 0x0000000800107308 */ /* 0x000e240000002000 */
[C---:B0-----:R-:W-:Y:S02]  /*02d0*/  FSETP.GT.AND P1, PT, R16.reuse, 8.50705917302346158658e+37, PT ;  /* 0x7e8000001000780b */ /* 0x041fe40003f24000 */
[----:B------:R-:W-:-:S11]  /*02e0*/  FSETP.GEU.AND P2, PT, R16, 1.175494350822287508e-38, PT ;  /* 0x008000001000780b */ /* 0x000fd60003f4e000 */
[----:B------:R-:W-:-:S04]  /*02f0*/  @P1 FMUL R16, R16, 0.25 ;  /* 0x3e80000010101820 */ /* 0x000fc80000400000 */
[----:B------:R-:W-:-:S06]  /*0300*/  @!P2 FMUL R16, R16, 16777216 ;  /* 0x4b8000001010a820 */ /* 0x000fcc0000400000 */
[----:B------:R-:W0:Y:S01]  /*0310*/  MUFU.RCP R16, R16 ;  /* 0x0000001000107308 */ /* 0x000e220000001000 */
[----:B------:R-:W-:Y:S01]  /*0320*/  FSEL R7, R10, 1, P1 ;  /* 0x3f8000000a077808 */ /* 0x000fe20000800000 */
[----:B----4-:R-:W-:-:S04]  /*0330*/  FADD R12, R12, R13 ;  /* 0x0000000d0c0c7221 */ /* 0x010fc80000000000 */
[----:B--2---:R-:W-:Y:S01]  /*0340*/  FADD R15, R12, R15 ;  /* 0x0000000f0c0f7221 */ /* 0x004fe20000000000 */
[----:B------:R-:W-:-:S03]  /*0350*/  @!P2 FMUL R7, R7, 16777216 ;  /* 0x4b8000000707a820 */ /* 0x000fc60000400000 */
[----:B-----5:R-:W-:Y:S01]  /*0360*/  FADD R14, R15, -R14 ;  /* 0x8000000e0f0e7221 */ /* 0x020fe20000000000 */
[----:B0-----:R-:W-:-:S04]  /*0370*/  FMUL R7, R16, R7 ;  /* 0x0000000710077220 */ /* 0x001fc80000400000 */
[----:B------:R-:W-:-:S04]  /*0380*/  FMUL R7, R14, R7 ;  /* 0x000000070e077220 */ /* 0x000fc80000400000 */
[----:B---3--:R-:W-:Y:S01]  /*0390*/  FFMA R7, R7, R9, R22 ;  /* 0x0000000907077223 */ /* 0x008fe20000000016 */
[----:B------:R0:W-:Y:S04]  /*03a0*/  @!P0 STG.E desc[UR4][R2.64], R12 ;  /* 0x0000000c02008986 */ /* 0x0001e8000c101904 */
[----:B------:R-:W-:-:S04]  /*03b0*/  FSETP.GEU.AND P1, PT, R7, RZ, PT ;  /* 0x000000ff0700720b */ /* 0x000fc80003f2e000 */
[----:B------:R-:W-:Y:S01]  /*03c0*/  FSEL R7, R7, RZ, P1 ;  /* 0x000000ff07077208 */ /* 0x000fe20000800000 */
[----:B0-----:R-:W-:Y:S08]  /*03d0*/  @P0 EXIT ;  /* 0x000000000000094d */ /* 0x001ff00003800000 */
[----:B------:R-:W-:Y:S01]  /*03e0*/  STG.E desc[UR4][R4.64], R7 ;  /* 0x0000000704007986 */ /* 0x000fe2000c101904 */
[----:B------:R-:W-:Y:S05]  /*03f0*/  EXIT ;  /* 0x000000000000794d */ /* 0x000fea0003800000 */
.L_x_0:
[----:B------:R-:W-:-:S00]  /*0400*/  BRA `(.L_x_0) ;  /* 0xfffffffc00fc7947 */ /* 0x000fc0000383ffff */
[----:B------:R-:W-:-:S00]  /*0410*/  NOP ;  /* 0x0000000000007918 */ /* 0x000fc00000000000 */
        /* <DEDUP_REMOVED lines=14> */
.L_x_1:


//--------------------- .nv.global.init           --------------------------
	.section	.nv.global.init,"aw",@progbits
.nv.global.init:
	.type		_$_str,@object
	.size		_$_str,(_$_str_$_2 - _$_str)
_$_str:
        /*0000*/ 	.byte	0x5f, 0x5f, 0x43, 0x55, 0x44, 0x41, 0x5f, 0x46, 0x54, 0x5a, 0x00
	.type		_$_str_$_2,@object
	.size		_$_str_$_2,(.L_1 - _$_str_$_2)
_$_str_$_2:
        /*000b*/ 	.byte	0x5f, 0x5f, 0x43, 0x55, 0x44, 0x41, 0x5f, 0x50, 0x52, 0x45, 0x43, 0x5f, 0x53, 0x51, 0x52, 0x54
        /*001b*/ 	.byte	0x00
.L_1:


//--------------------- .nv.constant0.triton_poi_fused__native_batch_norm_legit_no_training_add_convolution_relu_4 --------------------------
	.section	.nv.constant0.triton_poi_fused__native_batch_norm_legit_no_training_add_convolution_relu_4,"a",@progbits
	.sectionflags	@""
	.align	4
.nv.constant0.triton_poi_fused__native_batch_norm_legit_no_training_add_convolution_relu_4:
	.zero		596
